//
// Generated by NVIDIA NVVM Compiler
//
// Compiler Build ID: CL-36424714
// Cuda compilation tools, release 13.0, V13.0.88
// Based on NVVM 20.0.0
//

.version 9.0
.target sm_100
.address_size 64

	// .globl	_Z6renderPfii

.visible .entry _Z6renderPfii(
	.param .u64 .ptr .align 1 _Z6renderPfii_param_0,
	.param .u32 _Z6renderPfii_param_1,
	.param .u32 _Z6renderPfii_param_2
)
{
	.reg .pred 	%p<4>;
	.reg .b32 	%r<16>;
	.reg .b32 	%f<7>;
	.reg .b64 	%rd<5>;

	ld.param.u64 	%rd1, [_Z6renderPfii_param_0];
	ld.param.u32 	%r3, [_Z6renderPfii_param_1];
	ld.param.u32 	%r5, [_Z6renderPfii_param_2];
	mov.u32 	%r6, %ctaid.x;
	mov.u32 	%r7, %ntid.x;
	mov.u32 	%r8, %tid.x;
	mad.lo.s32 	%r1, %r6, %r7, %r8;
	mov.u32 	%r9, %ctaid.y;
	mov.u32 	%r10, %ntid.y;
	mov.u32 	%r11, %tid.y;
	mad.lo.s32 	%r12, %r9, %r10, %r11;
	setp.ge.s32 	%p1, %r1, %r3;
	setp.ge.s32 	%p2, %r12, %r5;
	or.pred  	%p3, %p1, %p2;
	@%p3 bra 	$L__BB0_2;
	cvta.to.global.u64 	%rd2, %rd1;
	mad.lo.s32 	%r13, %r3, %r12, %r1;
	mul.lo.s32 	%r14, %r13, 3;
	cvt.rn.f32.s32 	%f1, %r1;
	cvt.rn.f32.s32 	%f2, %r3;
	div.rn.f32 	%f3, %f1, %f2;
	mul.wide.s32 	%rd3, %r14, 4;
	add.s64 	%rd4, %rd2, %rd3;
	st.global.f32 	[%rd4], %f3;
	cvt.rn.f32.u32 	%f4, %r12;
	cvt.rn.f32.u32 	%f5, %r5;
	div.rn.f32 	%f6, %f4, %f5;
	st.global.f32 	[%rd4+4], %f6;
	mov.b32 	%r15, 1061997773;
	st.global.u32 	[%rd4+8], %r15;
$L__BB0_2:
	ret;

}


// ===== COMPILED SASS (sm_100) =====

	.target	sm_100

	.elftype	@"ET_EXEC"


//--------------------- .note.nv.tkinfo           --------------------------
	.section	.note.nv.tkinfo,"",@"SHT_NOTE"
	.sectionflags	@"SHF_NOTE_NV_TKINFO"
	.tkinfo
        /*0018*/ 	.word	0x00000002
        /*0030*/ 	.string	""
        /*0030*/ 	.string	"ptxas"
        /*0030*/ 	.string	"Cuda compilation tools, release 13.0, V13.0.88"
        /*0030*/ 	.string	"Build cuda_13.0.r13.0/compiler.36424714_0"
        /*0030*/ 	.string	"-arch sm_100 -m 64 "



//--------------------- .note.nv.cuinfo           --------------------------
	.section	.note.nv.cuinfo,"",@"SHT_NOTE"
	.sectionflags	@"SHF_NOTE_NV_CUINFO"
        /*0018*/ 	.short	0x0002
        /*001a*/ 	.short	0x0064
        /*001c*/ 	.short	0x0082
	.zero		2


//--------------------- .nv.info                  --------------------------
	.section	.nv.info,"",@"SHT_CUDA_INFO"
	.align	4


	//----- nvinfo : EIATTR_REGCOUNT
	.align		4
        /*0000*/ 	.byte	0x04, 0x2f
        /*0002*/ 	.short	(.L_1 - .L_0)
	.align		4
.L_0:
        /*0004*/ 	.word	index@(_Z6renderPfii)
        /*0008*/ 	.word	0x00000011


	//----- nvinfo : EIATTR_FRAME_SIZE
	.align		4
.L_1:
        /*000c*/ 	.byte	0x04, 0x11
        /*000e*/ 	.short	(.L_3 - .L_2)
	.align		4
.L_2:
        /*0010*/ 	.word	index@($__internal_0_$__cuda_sm3x_div_rn_noftz_f32_slowpath)
        /*0014*/ 	.word	0x00000000


	//----- nvinfo : EIATTR_FRAME_SIZE
	.align		4
.L_3:
        /*0018*/ 	.byte	0x04, 0x11
        /*001a*/ 	.short	(.L_5 - .L_4)
	.align		4
.L_4:
        /*001c*/ 	.word	index@(_Z6renderPfii)
        /*0020*/ 	.word	0x00000000


	//----- nvinfo : EIATTR_MIN_STACK_SIZE
	.align		4
.L_5:
        /*0024*/ 	.byte	0x04, 0x12
        /*0026*/ 	.short	(.L_7 - .L_6)
	.align		4
.L_6:
        /*0028*/ 	.word	index@(_Z6renderPfii)
        /*002c*/ 	.word	0x00000000
.L_7:


//--------------------- .nv.compat                --------------------------
	.section	.nv.compat,"",@"SHT_CUDA_COMPAT_INFO"
	.align	4
        /*0000*/ 	.byte	0x02, 0x09, 0x00, 0x00, 0x02, 0x02, 0x01, 0x00, 0x02, 0x05, 0x05, 0x00, 0x03, 0x07, 0x01, 0x01
        /*0010*/ 	.byte	0x02, 0x03, 0x00, 0x00, 0x02, 0x06, 0x01, 0x00, 0x04, 0x0b, 0x08, 0x00, 0x01, 0x00, 0x00, 0x00
        /*0020*/ 	.byte	0x00, 0x00, 0x00, 0x00


//--------------------- .nv.info._Z6renderPfii    --------------------------
	.section	.nv.info._Z6renderPfii,"",@"SHT_CUDA_INFO"
	.sectionflags	@""
	.align	4


	//----- nvinfo : EIATTR_CUDA_API_VERSION
	.align		4
        /*0000*/ 	.byte	0x04, 0x37
        /*0002*/ 	.short	(.L_9 - .L_8)
.L_8:
        /*0004*/ 	.word	0x00000082


	//----- nvinfo : EIATTR_KPARAM_INFO
	.align		4
.L_9:
        /*0008*/ 	.byte	0x04, 0x17
        /*000a*/ 	.short	(.L_11 - .L_10)
.L_10:
        /*000c*/ 	.word	0x00000000
        /*0010*/ 	.short	0x0002
        /*0012*/ 	.short	0x000c
        /*0014*/ 	.byte	0x00, 0xf0, 0x11, 0x00


	//----- nvinfo : EIATTR_KPARAM_INFO
	.align		4
.L_11:
        /*0018*/ 	.byte	0x04, 0x17
        /*001a*/ 	.short	(.L_13 - .L_12)
.L_12:
        /*001c*/ 	.word	0x00000000
        /*0020*/ 	.short	0x0001
        /*0022*/ 	.short	0x0008
        /*0024*/ 	.byte	0x00, 0xf0, 0x11, 0x00


	//----- nvinfo : EIATTR_KPARAM_INFO
	.align		4
.L_13:
        /*0028*/ 	.byte	0x04, 0x17
        /*002a*/ 	.short	(.L_15 - .L_14)
.L_14:
        /*002c*/ 	.word	0x00000000
        /*0030*/ 	.short	0x0000
        /*0032*/ 	.short	0x0000
        /*0034*/ 	.byte	0x00, 0xf5, 0x21, 0x00


	//----- nvinfo : EIATTR_SPARSE_MMA_MASK
	.align		4
.L_15:
        /*0038*/ 	.byte	0x03, 0x50
        /*003a*/ 	.short	0x0000


	//----- nvinfo : EIATTR_MAXREG_COUNT
	.align		4
        /*003c*/ 	.byte	0x03, 0x1b
        /*003e*/ 	.short	0x00ff


	//----- nvinfo : EIATTR_MERCURY_ISA_VERSION
	.align		4
        /*0040*/ 	.byte	0x03, 0x5f
        /*0042*/ 	.short	0x0101


	//----- nvinfo : EIATTR_VRC_CTA_INIT_COUNT
	.align		4
        /*0044*/ 	.byte	0x02, 0x4a
	.zero		1
	.zero		1


	//----- nvinfo : EIATTR_EXIT_INSTR_OFFSETS
	.align		4
        /*0048*/ 	.byte	0x04, 0x1c
        /*004a*/ 	.short	(.L_17 - .L_16)


	//   ....[0]....
.L_16:
        /*004c*/ 	.word	0x000000c0


	//   ....[1]....
        /*0050*/ 	.word	0x00000370


	//----- nvinfo : EIATTR_CRS_STACK_SIZE
	.align		4
.L_17:
        /*0054*/ 	.byte	0x04, 0x1e
        /*0056*/ 	.short	(.L_19 - .L_18)
.L_18:
        /*0058*/ 	.word	0x00000000


	//----- nvinfo : EIATTR_CBANK_PARAM_SIZE
	.align		4
.L_19:
        /*005c*/ 	.byte	0x03, 0x19
        /*005e*/ 	.short	0x0010


	//----- nvinfo : EIATTR_PARAM_CBANK
	.align		4
        /*0060*/ 	.byte	0x04, 0x0a
        /*0062*/ 	.short	(.L_21 - .L_20)
	.align		4
.L_20:
        /*0064*/ 	.word	index@(.nv.constant0._Z6renderPfii)
        /*0068*/ 	.short	0x0380
        /*006a*/ 	.short	0x0010


	//----- nvinfo : EIATTR_SW_WAR
	.align		4
.L_21:
        /*006c*/ 	.byte	0x04, 0x36
        /*006e*/ 	.short	(.L_23 - .L_22)
.L_22:
        /*0070*/ 	.word	0x00000008
.L_23:


//--------------------- .nv.callgraph             --------------------------
	.section	.nv.callgraph,"",@"SHT_CUDA_CALLGRAPH"
	.align	4
	.sectionentsize	8
	.align		4
        /*0000*/ 	.word	0x00000000
	.align		4
        /*0004*/ 	.word	0xffffffff
	.align		4
        /*0008*/ 	.word	0x00000000
	.align		4
        /*000c*/ 	.word	0xfffffffe
	.align		4
        /*0010*/ 	.word	0x00000000
	.align		4
        /*0014*/ 	.word	0xfffffffd
	.align		4
        /*0018*/ 	.word	0x00000000
	.align		4
        /*001c*/ 	.word	0xfffffffc


//--------------------- .text._Z6renderPfii       --------------------------
	.section	.text._Z6renderPfii,"ax",@progbits
	.align	128
        .global         _Z6renderPfii
        .type           _Z6renderPfii,@function
        .size           _Z6renderPfii,(.L_x_16 - _Z6renderPfii)
        .other          _Z6renderPfii,@"STO_CUDA_ENTRY STV_DEFAULT"
_Z6renderPfii:
.text._Z6renderPfii:
[----:B------:R-:W-:Y:S01]  /*0000*/  LDC R1, c[0x0][0x37c] ;  /* 0x0000df00ff017b82 */ /* 0x000fe20000000800 */
[----:B------:R-:W0:Y:S07]  /*0010*/  S2R R5, SR_TID.Y ;  /* 0x0000000000057919 */ /* 0x000e2e0000002200 */
[----:B------:R-:W1:Y:S01]  /*0020*/  LDC R3, c[0x0][0x360] ;  /* 0x0000d800ff037b82 */ /* 0x000e620000000800 */
[----:B------:R-:W2:Y:S01]  /*0030*/  LDCU.64 UR6, c[0x0][0x388] ;  /* 0x00007100ff0677ac */ /* 0x000ea20008000a00 */
[----:B------:R-:W1:Y:S06]  /*0040*/  S2R R0, SR_TID.X ;  /* 0x0000000000007919 */ /* 0x000e6c0000002100 */
[----:B------:R-:W0:Y:S08]  /*0050*/  S2UR UR5, SR_CTAID.Y ;  /* 0x00000000000579c3 */ /* 0x000e300000002600 */
[----:B------:R-:W0:Y:S08]  /*0060*/  LDC R2, c[0x0][0x364] ;  /* 0x0000d900ff027b82 */ /* 0x000e300000000800 */
[----:B------:R-:W1:Y:S01]  /*0070*/  S2UR UR4, SR_CTAID.X ;  /* 0x00000000000479c3 */ /* 0x000e620000002500 */
[----:B0-----:R-:W-:-:S05]  /*0080*/  IMAD R2, R2, UR5, R5 ;  /* 0x0000000502027c24 */ /* 0x001fca000f8e0205 */
[----:B--2---:R-:W-:Y:S01]  /*0090*/  ISETP.GE.AND P0, PT, R2, UR7, PT ;  /* 0x0000000702007c0c */ /* 0x004fe2000bf06270 */
[----:B-1----:R-:W-:-:S05]  /*00a0*/  IMAD R3, R3, UR4, R0 ;  /* 0x0000000403037c24 */ /* 0x002fca000f8e0200 */
[----:B------:R-:W-:-:S13]  /*00b0*/  ISETP.GE.OR P0, PT, R3, UR6, P0 ;  /* 0x0000000603007c0c */ /* 0x000fda0008706670 */
[----:B------:R-:W-:Y:S05]  /*00c0*/  @P0 EXIT ;  /* 0x000000000000094d */ /* 0x000fea0003800000 */
[----:B------:R-:W-:Y:S01]  /*00d0*/  I2FP.F32.S32 R5, UR6 ;  /* 0x0000000600057c45 */ /* 0x000fe20008201400 */
[----:B------:R-:W0:Y:S01]  /*00e0*/  LDCU.64 UR4, c[0x0][0x358] ;  /* 0x00006b00ff0477ac */ /* 0x000e220008000a00 */
[----:B------:R-:W-:Y:S01]  /*00f0*/  I2FP.F32.S32 R0, R3 ;  /* 0x0000000300007245 */ /* 0x000fe20000201400 */
[----:B------:R-:W-:Y:S01]  /*0100*/  BSSY.RECONVERGENT B0, `(.L_x_0) ;  /* 0x000000f000007945 */ /* 0x000fe20003800200 */
[----:B------:R-:W1:Y:S08]  /*0110*/  MUFU.RCP R4, R5 ;  /* 0x0000000500047308 */ /* 0x000e700000001000 */
[----:B------:R-:W2:Y:S01]  /*0120*/  FCHK P0, R0, R5 ;  /* 0x0000000500007302 */ /* 0x000ea20000000000 */
[----:B-1----:R-:W-:-:S04]  /*0130*/  FFMA R7, -R5, R4, 1 ;  /* 0x3f80000005077423 */ /* 0x002fc80000000104 */
[----:B------:R-:W-:Y:S01]  /*0140*/  FFMA R7, R4, R7, R4 ;  /* 0x0000000704077223 */ /* 0x000fe20000000004 */
[----:B------:R-:W-:-:S03]  /*0150*/  IMAD R4, R2, UR6, R3 ;  /* 0x0000000602047c24 */ /* 0x000fc6000f8e0203 */
[----:B------:R-:W-:Y:S01]  /*0160*/  FFMA R6, R0, R7, RZ ;  /* 0x0000000700067223 */ /* 0x000fe200000000ff */
[----:B------:R-:W-:-:S03]  /*0170*/  IMAD R4, R4, 0x3, RZ ;  /* 0x0000000304047824 */ /* 0x000fc600078e02ff */
[----:B------:R-:W-:-:S04]  /*0180*/  FFMA R8, -R5, R6, R0 ;  /* 0x0000000605087223 */ /* 0x000fc80000000100 */
[----:B------:R-:W-:Y:S01]  /*0190*/  FFMA R3, R7, R8, R6 ;  /* 0x0000000807037223 */ /* 0x000fe20000000006 */
[----:B0-2---:R-:W-:Y:S06]  /*01a0*/  @!P0 BRA `(.L_x_1) ;  /* 0x0000000000108947 */ /* 0x005fec0003800000 */
[----:B------:R-:W-:Y:S01]  /*01b0*/  IMAD.MOV.U32 R3, RZ, RZ, R5 ;  /* 0x000000ffff037224 */ /* 0x000fe200078e0005 */
[----:B------:R-:W-:-:S07]  /*01c0*/  MOV R6, 0x1e0 ;  /* 0x000001e000067802 */ /* 0x000fce0000000f00 */
[----:B------:R-:W-:Y:S05]  /*01d0*/  CALL.REL.NOINC `($__internal_0_$__cuda_sm3x_div_rn_noftz_f32_slowpath) ;  /* 0x0000000000687944 */ /* 0x000fea0003c00000 */
[----:B------:R-:W-:-:S07]  /*01e0*/  IMAD.MOV.U32 R3, RZ, RZ, R0 ;  /* 0x000000ffff037224 */ /* 0x000fce00078e0000 */
.L_x_1:
[----:B------:R-:W-:Y:S05]  /*01f0*/  BSYNC.RECONVERGENT B0 ;  /* 0x0000000000007941 */ /* 0x000fea0003800200 */
.L_x_0:
[----:B------:R-:W0:Y:S01]  /*0200*/  LDCU UR6, c[0x0][0x38c] ;  /* 0x00007180ff0677ac */ /* 0x000e220008000800 */
[----:B------:R-:W1:Y:S01]  /*0210*/  LDC.64 R6, c[0x0][0x380] ;  /* 0x0000e000ff067b82 */ /* 0x000e620000000a00 */
[----:B------:R-:W-:Y:S01]  /*0220*/  I2FP.F32.U32 R0, R2 ;  /* 0x0000000200007245 */ /* 0x000fe20000201000 */
[----:B------:R-:W-:Y:S01]  /*0230*/  BSSY.RECONVERGENT B0, `(.L_x_2) ;  /* 0x0000010000007945 */ /* 0x000fe20003800200 */
[----:B0-----:R-:W-:-:S04]  /*0240*/  I2FP.F32.U32 R9, UR6 ;  /* 0x0000000600097c45 */ /* 0x001fc80008201000 */
[----:B------:R-:W0:Y:S01]  /*0250*/  MUFU.RCP R8, R9 ;  /* 0x0000000900087308 */ /* 0x000e220000001000 */
[----:B-1----:R-:W-:-:S05]  /*0260*/  IMAD.WIDE R4, R4, 0x4, R6 ;  /* 0x0000000404047825 */ /* 0x002fca00078e0206 */
[----:B------:R1:W-:Y:S02]  /*0270*/  STG.E desc[UR4][R4.64], R3 ;  /* 0x0000000304007986 */ /* 0x0003e4000c101904 */
[----:B------:R-:W2:Y:S01]  /*0280*/  FCHK P0, R0, R9 ;  /* 0x0000000900007302 */ /* 0x000ea20000000000 */
[----:B0-----:R-:W-:-:S04]  /*0290*/  FFMA R7, -R9, R8, 1 ;  /* 0x3f80000009077423 */ /* 0x001fc80000000108 */
[----:B------:R-:W-:-:S04]  /*02a0*/  FFMA R7, R8, R7, R8 ;  /* 0x0000000708077223 */ /* 0x000fc80000000008 */
[----:B------:R-:W-:-:S04]  /*02b0*/  FFMA R2, R0, R7, RZ ;  /* 0x0000000700027223 */ /* 0x000fc800000000ff */
[----:B------:R-:W-:-:S04]  /*02c0*/  FFMA R6, -R9, R2, R0 ;  /* 0x0000000209067223 */ /* 0x000fc80000000100 */
[----:B------:R-:W-:Y:S01]  /*02d0*/  FFMA R7, R7, R6, R2 ;  /* 0x0000000607077223 */ /* 0x000fe20000000002 */
[----:B-12---:R-:W-:Y:S06]  /*02e0*/  @!P0 BRA `(.L_x_3) ;  /* 0x0000000000108947 */ /* 0x006fec0003800000 */
[----:B------:R-:W-:Y:S01]  /*02f0*/  IMAD.MOV.U32 R3, RZ, RZ, R9 ;  /* 0x000000ffff037224 */ /* 0x000fe200078e0009 */
[----:B------:R-:W-:-:S07]  /*0300*/  MOV R6, 0x320 ;  /* 0x0000032000067802 */ /* 0x000fce0000000f00 */
[----:B------:R-:W-:Y:S05]  /*0310*/  CALL.REL.NOINC `($__internal_0_$__cuda_sm3x_div_rn_noftz_f32_slowpath) ;  /* 0x0000000000187944 */ /* 0x000fea0003c00000 */
[----:B------:R-:W-:-:S07]  /*0320*/  IMAD.MOV.U32 R7, RZ, RZ, R0 ;  /* 0x000000ffff077224 */ /* 0x000fce00078e0000 */
.L_x_3:
[----:B------:R-:W-:Y:S05]  /*0330*/  BSYNC.RECONVERGENT B0 ;  /* 0x0000000000007941 */ /* 0x000fea0003800200 */
.L_x_2:
[----:B------:R-:W-:Y:S01]  /*0340*/  IMAD.MOV.U32 R3, RZ, RZ, 0x3f4ccccd ;  /* 0x3f4ccccdff037424 */ /* 0x000fe200078e00ff */
[----:B------:R-:W-:Y:S04]  /*0350*/  STG.E desc[UR4][R4.64+0x4], R7 ;  /* 0x0000040704007986 */ /* 0x000fe8000c101904 */
[----:B------:R-:W-:Y:S01]  /*0360*/  STG.E desc[UR4][R4.64+0x8], R3 ;  /* 0x0000080304007986 */ /* 0x000fe2000c101904 */
[----:B------:R-:W-:Y:S05]  /*0370*/  EXIT ;  /* 0x000000000000794d */ /* 0x000fea0003800000 */
        .weak           $__internal_0_$__cuda_sm3x_div_rn_noftz_f32_slowpath
        .type           $__internal_0_$__cuda_sm3x_div_rn_noftz_f32_slowpath,@function
        .size           $__internal_0_$__cuda_sm3x_div_rn_noftz_f32_slowpath,(.L_x_16 - $__internal_0_$__cuda_sm3x_div_rn_noftz_f32_slowpath)
$__internal_0_$__cuda_sm3x_div_rn_noftz_f32_slowpath:
[----:B------:R-:W-:Y:S01]  /*0380*/  SHF.R.U32.HI R8, RZ, 0x17, R3 ;  /* 0x00000017ff087819 */ /* 0x000fe20000011603 */
[----:B------:R-:W-:Y:S01]  /*0390*/  BSSY.RECONVERGENT B1, `(.L_x_4) ;  /* 0x0000062000017945 */ /* 0x000fe20003800200 */
[----:B------:R-:W-:Y:S02]  /*03a0*/  SHF.R.U32.HI R7, RZ, 0x17, R0 ;  /* 0x00000017ff077819 */ /* 0x000fe40000011600 */
[----:B------:R-:W-:Y:S02]  /*03b0*/  LOP3.LUT R12, R8, 0xff, RZ, 0xc0, !PT ;  /* 0x000000ff080c7812 */ /* 0x000fe400078ec0ff */
[----:B------:R-:W-:-:S03]  /*03c0*/  LOP3.LUT R10, R7, 0xff, RZ, 0xc0, !PT ;  /* 0x000000ff070a7812 */ /* 0x000fc600078ec0ff */
[----:B------:R-:W-:Y:S02]  /*03d0*/  VIADD R9, R12, 0xffffffff ;  /* 0xffffffff0c097836 */ /* 0x000fe40000000000 */
[----:B------:R-:W-:-:S03]  /*03e0*/  VIADD R8, R10, 0xffffffff ;  /* 0xffffffff0a087836 */ /* 0x000fc60000000000 */
[----:B------:R-:W-:-:S04]  /*03f0*/  ISETP.GT.U32.AND P0, PT, R9, 0xfd, PT ;  /* 0x000000fd0900780c */ /* 0x000fc80003f04070 */
[----:B------:R-:W-:-:S13]  /*0400*/  ISETP.GT.U32.OR P0, PT, R8, 0xfd, P0 ;  /* 0x000000fd0800780c */ /* 0x000fda0000704470 */
[----:B------:R-:W-:Y:S01]  /*0410*/  @!P0 IMAD.MOV.U32 R7, RZ, RZ, RZ ;  /* 0x000000ffff078224 */ /* 0x000fe200078e00ff */
[----:B------:R-:W-:Y:S06]  /*0420*/  @!P0 BRA `(.L_x_5) ;  /* 0x00000000005c8947 */ /* 0x000fec0003800000 */
[----:B------:R-:W-:Y:S02]  /*0430*/  FSETP.GTU.FTZ.AND P0, PT, |R0|, +INF , PT ;  /* 0x7f8000000000780b */ /* 0x000fe40003f1c200 */
[----:B------:R-:W-:-:S04]  /*0440*/  FSETP.GTU.FTZ.AND P1, PT, |R3|, +INF , PT ;  /* 0x7f8000000300780b */ /* 0x000fc80003f3c200 */
[----:B------:R-:W-:-:S13]  /*0450*/  PLOP3.LUT P0, PT, P0, P1, PT, 0xf8, 0x8f ;  /* 0x00000000008f781c */ /* 0x000fda0000703f70 */
[----:B------:R-:W-:Y:S05]  /*0460*/  @P0 BRA `(.L_x_6) ;  /* 0x00000004004c0947 */ /* 0x000fea0003800000 */
[----:B------:R-:W-:-:S13]  /*0470*/  LOP3.LUT P0, RZ, R3, 0x7fffffff, R0, 0xc8, !PT ;  /* 0x7fffffff03ff7812 */ /* 0x000fda000780c800 */
[----:B------:R-:W-:Y:S05]  /*0480*/  @!P0 BRA `(.L_x_7) ;  /* 0x00000004003c8947 */ /* 0x000fea0003800000 */
[C---:B------:R-:W-:Y:S02]  /*0490*/  FSETP.NEU.FTZ.AND P2, PT, |R0|.reuse, +INF , PT ;  /* 0x7f8000000000780b */ /* 0x040fe40003f5d200 */
[----:B------:R-:W-:Y:S02]  /*04a0*/  FSETP.NEU.FTZ.AND P1, PT, |R3|, +INF , PT ;  /* 0x7f8000000300780b */ /* 0x000fe40003f3d200 */
[----:B------:R-:W-:-:S11]  /*04b0*/  FSETP.NEU.FTZ.AND P0, PT, |R0|, +INF , PT ;  /* 0x7f8000000000780b */ /* 0x000fd60003f1d200 */
[----:B------:R-:W-:Y:S05]  /*04c0*/  @!P1 BRA !P2, `(.L_x_7) ;  /* 0x00000004002c9947 */ /* 0x000fea0005000000 */
[----:B------:R-:W-:-:S04]  /*04d0*/  LOP3.LUT P2, RZ, R0, 0x7fffffff, RZ, 0xc0, !PT ;  /* 0x7fffffff00ff7812 */ /* 0x000fc8000784c0ff */
[----:B------:R-:W-:-:S13]  /*04e0*/  PLOP3.LUT P1, PT, P1, P2, PT, 0x2f, 0xf2 ;  /* 0x0000000000f2781c */ /* 0x000fda0000f24577 */
[----:B------:R-:W-:Y:S05]  /*04f0*/  @P1 BRA `(.L_x_8) ;  /* 0x0000000400181947 */ /* 0x000fea0003800000 */
[----:B------:R-:W-:-:S04]  /*0500*/  LOP3.LUT P1, RZ, R3, 0x7fffffff, RZ, 0xc0, !PT ;  /* 0x7fffffff03ff7812 */ /* 0x000fc8000782c0ff */
[----:B------:R-:W-:-:S13]  /*0510*/  PLOP3.LUT P0, PT, P0, P1, PT, 0x2f, 0xf2 ;  /* 0x0000000000f2781c */ /* 0x000fda0000702577 */
[----:B------:R-:W-:Y:S05]  /*0520*/  @P0 BRA `(.L_x_9) ;  /* 0x0000000400000947 */ /* 0x000fea0003800000 */
[----:B------:R-:W-:Y:S02]  /*0530*/  ISETP.GE.AND P0, PT, R8, RZ, PT ;  /* 0x000000ff0800720c */ /* 0x000fe40003f06270 */
[----:B------:R-:W-:-:S11]  /*0540*/  ISETP.GE.AND P1, PT, R9, RZ, PT ;  /* 0x000000ff0900720c */ /* 0x000fd60003f26270 */
[----:B------:R-:W-:Y:S02]  /*0550*/  @P0 IMAD.MOV.U32 R7, RZ, RZ, RZ ;  /* 0x000000ffff070224 */ /* 0x000fe400078e00ff */
[----:B------:R-:W-:Y:S01]  /*0560*/  @!P0 FFMA R0, R0, 1.84467440737095516160e+19, RZ ;  /* 0x5f80000000008823 */ /* 0x000fe200000000ff */
[----:B------:R-:W-:Y:S02]  /*0570*/  @!P0 IMAD.MOV.U32 R7, RZ, RZ, -0x40 ;  /* 0xffffffc0ff078424 */ /* 0x000fe400078e00ff */
[----:B------:R-:W-:Y:S02]  /*0580*/  @!P1 FFMA R3, R3, 1.84467440737095516160e+19, RZ ;  /* 0x5f80000003039823 */ /* 0x000fe400000000ff */
[----:B------:R-:W-:-:S07]  /*0590*/  @!P1 VIADD R7, R7, 0x40 ;  /* 0x0000004007079836 */ /* 0x000fce0000000000 */
.L_x_5:
[----:B------:R-:W-:Y:S01]  /*05a0*/  LEA R8, R12, 0xc0800000, 0x17 ;  /* 0xc08000000c087811 */ /* 0x000fe200078eb8ff */
[----:B------:R-:W-:Y:S04]  /*05b0*/  BSSY.RECONVERGENT B2, `(.L_x_10) ;  /* 0x0000036000027945 */ /* 0x000fe80003800200 */
[----:B------:R-:W-:Y:S02]  /*05c0*/  IMAD.IADD R8, R3, 0x1, -R8 ;  /* 0x0000000103087824 */ /* 0x000fe400078e0a08 */
[----:B------:R-:W-:Y:S02]  /*05d0*/  VIADD R3, R10, 0xffffff81 ;  /* 0xffffff810a037836 */ /* 0x000fe40000000000 */
[----:B------:R0:W1:Y:S01]  /*05e0*/  MUFU.RCP R9, R8 ;  /* 0x0000000800097308 */ /* 0x0000620000001000 */
[----:B------:R-:W-:Y:S01]  /*05f0*/  FADD.FTZ R11, -R8, -RZ ;  /* 0x800000ff080b7221 */ /* 0x000fe20000010100 */
[C---:B------:R-:W-:Y:S01]  /*0600*/  IMAD R0, R3.reuse, -0x800000, R0 ;  /* 0xff80000003007824 */ /* 0x040fe200078e0200 */
[----:B0-----:R-:W-:-:S05]  /*0610*/  IADD3 R8, PT, PT, R3, 0x7f, -R12 ;  /* 0x0000007f03087810 */ /* 0x001fca0007ffe80c */
[----:B------:R-:W-:Y:S02]  /*0620*/  IMAD.IADD R8, R8, 0x1, R7 ;  /* 0x0000000108087824 */ /* 0x000fe400078e0207 */
[----:B-1----:R-:W-:-:S04]  /*0630*/  FFMA R10, R9, R11, 1 ;  /* 0x3f800000090a7423 */ /* 0x002fc8000000000b */
[----:B------:R-:W-:-:S04]  /*0640*/  FFMA R14, R9, R10, R9 ;  /* 0x0000000a090e7223 */ /* 0x000fc80000000009 */
[----:B------:R-:W-:-:S04]  /*0650*/  FFMA R9, R0, R14, RZ ;  /* 0x0000000e00097223 */ /* 0x000fc800000000ff */
[----:B------:R-:W-:-:S04]  /*0660*/  FFMA R10, R11, R9, R0 ;  /* 0x000000090b0a7223 */ /* 0x000fc80000000000 */
[----:B------:R-:W-:-:S04]  /*0670*/  FFMA R9, R14, R10, R9 ;  /* 0x0000000a0e097223 */ /* 0x000fc80000000009 */
[----:B------:R-:W-:-:S04]  /*0680*/  FFMA R10, R11, R9, R0 ;  /* 0x000000090b0a7223 */ /* 0x000fc80000000000 */
[----:B------:R-:W-:-:S05]  /*0690*/  FFMA R0, R14, R10, R9 ;  /* 0x0000000a0e007223 */ /* 0x000fca0000000009 */
[----:B------:R-:W-:-:S04]  /*06a0*/  SHF.R.U32.HI R3, RZ, 0x17, R0 ;  /* 0x00000017ff037819 */ /* 0x000fc80000011600 */
[----:B------:R-:W-:-:S05]  /*06b0*/  LOP3.LUT R3, R3, 0xff, RZ, 0xc0, !PT ;  /* 0x000000ff03037812 */ /* 0x000fca00078ec0ff */
[----:B------:R-:W-:-:S04]  /*06c0*/  IMAD.IADD R11, R3, 0x1, R8 ;  /* 0x00000001030b7824 */ /* 0x000fc800078e0208 */
[----:B------:R-:W-:-:S05]  /*06d0*/  VIADD R3, R11, 0xffffffff ;  /* 0xffffffff0b037836 */ /* 0x000fca0000000000 */
[----:B------:R-:W-:-:S13]  /*06e0*/  ISETP.GE.U32.AND P0, PT, R3, 0xfe, PT ;  /* 0x000000fe0300780c */ /* 0x000fda0003f06070 */
[----:B------:R-:W-:Y:S05]  /*06f0*/  @!P0 BRA `(.L_x_11) ;  /* 0x0000000000808947 */ /* 0x000fea0003800000 */
[----:B------:R-:W-:-:S13]  /*0700*/  ISETP.GT.AND P0, PT, R11, 0xfe, PT ;  /* 0x000000fe0b00780c */ /* 0x000fda0003f04270 */
[----:B------:R-:W-:Y:S05]  /*0710*/  @P0 BRA `(.L_x_12) ;  /* 0x00000000006c0947 */ /* 0x000fea0003800000 */
[----:B------:R-:W-:-:S13]  /*0720*/  ISETP.GE.AND P0, PT, R11, 0x1, PT ;  /* 0x000000010b00780c */ /* 0x000fda0003f06270 */
[----:B------:R-:W-:Y:S05]  /*0730*/  @P0 BRA `(.L_x_13) ;  /* 0x0000000000740947 */ /* 0x000fea0003800000 */
[----:B------:R-:W-:Y:S02]  /*0740*/  ISETP.GE.AND P0, PT, R11, -0x18, PT ;  /* 0xffffffe80b00780c */ /* 0x000fe40003f06270 */
[----:B------:R-:W-:-:S11]  /*0750*/  LOP3.LUT R0, R0, 0x80000000, RZ, 0xc0, !PT ;  /* 0x8000000000007812 */ /* 0x000fd600078ec0ff */
[----:B------:R-:W-:Y:S05]  /*0760*/  @!P0 BRA `(.L_x_13) ;  /* 0x0000000000688947 */ /* 0x000fea0003800000 */
[CCC-:B------:R-:W-:Y:S01]  /*0770*/  FFMA.RZ R3, R14.reuse, R10.reuse, R9.reuse ;  /* 0x0000000a0e037223 */ /* 0x1c0fe2000000c009 */
[CCC-:B------:R-:W-:Y:S01]  /*0780*/  FFMA.RM R8, R14.reuse, R10.reuse, R9.reuse ;  /* 0x0000000a0e087223 */ /* 0x1c0fe20000004009 */
[C---:B------:R-:W-:Y:S02]  /*0790*/  ISETP.NE.AND P2, PT, R11.reuse, RZ, PT ;  /* 0x000000ff0b00720c */ /* 0x040fe40003f45270 */
[----:B------:R-:W-:Y:S02]  /*07a0*/  ISETP.NE.AND P1, PT, R11, RZ, PT ;  /* 0x000000ff0b00720c */ /* 0x000fe40003f25270 */
[----:B------:R-:W-:Y:S01]  /*07b0*/  LOP3.LUT R7, R3, 0x7fffff, RZ, 0xc0, !PT ;  /* 0x007fffff03077812 */ /* 0x000fe200078ec0ff */
[----:B------:R-:W-:Y:S01]  /*07c0*/  FFMA.RP R3, R14, R10, R9 ;  /* 0x0000000a0e037223 */ /* 0x000fe20000008009 */
[----:B------:R-:W-:Y:S02]  /*07d0*/  VIADD R10, R11, 0x20 ;  /* 0x000000200b0a7836 */ /* 0x000fe40000000000 */
[----:B------:R-:W-:Y:S01]  /*07e0*/  LOP3.LUT R7, R7, 0x800000, RZ, 0xfc, !PT ;  /* 0x0080000007077812 */ /* 0x000fe200078efcff */
[----:B------:R-:W-:Y:S01]  /*07f0*/  IMAD.MOV R9, RZ, RZ, -R11 ;  /* 0x000000ffff097224 */ /* 0x000fe200078e0a0b */
[----:B------:R-:W-:-:S02]  /*0800*/  FSETP.NEU.FTZ.AND P0, PT, R3, R8, PT ;  /* 0x000000080300720b */ /* 0x000fc40003f1d000 */
[----:B------:R-:W-:Y:S02]  /*0810*/  SHF.L.U32 R10, R7, R10, RZ ;  /* 0x0000000a070a7219 */ /* 0x000fe400000006ff */
[----:B------:R-:W-:Y:S02]  /*0820*/  SEL R8, R9, RZ, P2 ;  /* 0x000000ff09087207 */ /* 0x000fe40001000000 */
[----:B------:R-:W-:Y:S02]  /*0830*/  ISETP.NE.AND P1, PT, R10, RZ, P1 ;  /* 0x000000ff0a00720c */ /* 0x000fe40000f25270 */
[----:B------:R-:W-:Y:S02]  /*0840*/  SHF.R.U32.HI R8, RZ, R8, R7 ;  /* 0x00000008ff087219 */ /* 0x000fe40000011607 */
[----:B------:R-:W-:Y:S02]  /*0850*/  PLOP3.LUT P0, PT, P0, P1, PT, 0xf8, 0x8f ;  /* 0x00000000008f781c */ /* 0x000fe40000703f70 */
[----:B------:R-:W-:-:S02]  /*0860*/  SHF.R.U32.HI R10, RZ, 0x1, R8 ;  /* 0x00000001ff0a7819 */ /* 0x000fc40000011608 */
[----:B------:R-:W-:-:S04]  /*0870*/  SEL R3, RZ, 0x1, !P0 ;  /* 0x00000001ff037807 */ /* 0x000fc80004000000 */
[----:B------:R-:W-:-:S04]  /*0880*/  LOP3.LUT R3, R3, 0x1, R10, 0xf8, !PT ;  /* 0x0000000103037812 */ /* 0x000fc800078ef80a */
[----:B------:R-:W-:-:S05]  /*0890*/  LOP3.LUT R3, R3, R8, RZ, 0xc0, !PT ;  /* 0x0000000803037212 */ /* 0x000fca00078ec0ff */
[----:B------:R-:W-:-:S05]  /*08a0*/  IMAD.IADD R3, R10, 0x1, R3 ;  /* 0x000000010a037824 */ /* 0x000fca00078e0203 */
[----:B------:R-:W-:Y:S01]  /*08b0*/  LOP3.LUT R0, R3, R0, RZ, 0xfc, !PT ;  /* 0x0000000003007212 */ /* 0x000fe200078efcff */
[----:B------:R-:W-:Y:S06]  /*08c0*/  BRA `(.L_x_13) ;  /* 0x0000000000107947 */ /* 0x000fec0003800000 */
.L_x_12:
[----:B------:R-:W-:-:S04]  /*08d0*/  LOP3.LUT R0, R0, 0x80000000, RZ, 0xc0, !PT ;  /* 0x8000000000007812 */ /* 0x000fc800078ec0ff */
[----:B------:R-:W-:Y:S01]  /*08e0*/  LOP3.LUT R0, R0, 0x7f800000, RZ, 0xfc, !PT ;  /* 0x7f80000000007812 */ /* 0x000fe200078efcff */
[----:B------:R-:W-:Y:S06]  /*08f0*/  BRA `(.L_x_13) ;  /* 0x0000000000047947 */ /* 0x000fec0003800000 */
.L_x_11:
[----:B------:R-:W-:-:S07]  /*0900*/  IMAD R0, R8, 0x800000, R0 ;  /* 0x0080000008007824 */ /* 0x000fce00078e0200 */
.L_x_13:
[----:B------:R-:W-:Y:S05]  /*0910*/  BSYNC.RECONVERGENT B2 ;  /* 0x0000000000027941 */ /* 0x000fea0003800200 */
.L_x_10:
[----:B------:R-:W-:Y:S05]  /*0920*/  BRA `(.L_x_14) ;  /* 0x0000000000207947 */ /* 0x000fea0003800000 */
.L_x_9:
[----:B------:R-:W-:-:S04]  /*0930*/  LOP3.LUT R0, R3, 0x80000000, R0, 0x48, !PT ;  /* 0x8000000003007812 */ /* 0x000fc800078e4800 */
[----:B------:R-:W-:Y:S01]  /*0940*/  LOP3.LUT R0, R0, 0x7f800000, RZ, 0xfc, !PT ;  /* 0x7f80000000007812 */ /* 0x000fe200078efcff */
[----:B------:R-:W-:Y:S06]  /*0950*/  BRA `(.L_x_14) ;  /* 0x0000000000147947 */ /* 0x000fec0003800000 */
.L_x_8:
[----:B------:R-:W-:Y:S01]  /*0960*/  LOP3.LUT R0, R3, 0x80000000, R0, 0x48, !PT ;  /* 0x8000000003007812 */ /* 0x000fe200078e4800 */
[----:B------:R-:W-:Y:S06]  /*0970*/  BRA `(.L_x_14) ;  /* 0x00000000000c7947 */ /* 0x000fec0003800000 */
.L_x_7:
[----:B------:R-:W0:Y:S01]  /*0980*/  MUFU.RSQ R0, -QNAN ;  /* 0xffc0000000007908 */ /* 0x000e220000001400 */
[----:B------:R-:W-:Y:S05]  /*0990*/  BRA `(.L_x_14) ;  /* 0x0000000000047947 */ /* 0x000fea0003800000 */
.L_x_6:
[----:B------:R-:W-:-:S07]  /*09a0*/  FADD.FTZ R0, R0, R3 ;  /* 0x0000000300007221 */ /* 0x000fce0000010000 */
.L_x_14:
[----:B------:R-:W-:Y:S05]  /*09b0*/  BSYNC.RECONVERGENT B1 ;  /* 0x0000000000017941 */ /* 0x000fea0003800200 */
.L_x_4:
[----:B------:R-:W-:-:S04]  /*09c0*/  IMAD.MOV.U32 R7, RZ, RZ, 0x0 ;  /* 0x00000000ff077424 */ /* 0x000fc800078e00ff */
[----:B0-----:R-:W-:Y:S05]  /*09d0*/  RET.REL.NODEC R6 `(_Z6renderPfii) ;  /* 0xfffffff406887950 */ /* 0x001fea0003c3ffff */
.L_x_15:
[----:B------:R-:W-:-:S00]  /*09e0*/  BRA `(.L_x_15) ;  /* 0xfffffffc00fc7947 */ /* 0x000fc0000383ffff */
[----:B------:R-:W-:-:S00]  /*09f0*/  NOP ;  /* 0x0000000000007918 */ /* 0x000fc00000000000 */
        /* <DEDUP_REMOVED lines=8> */
.L_x_16:


//--------------------- .nv.shared.reserved.0     --------------------------
	.section	.nv.shared.reserved.0,"aw",@nobits
	.weak		__nv_reservedSMEM_offset_0_alias
	.size		__nv_reservedSMEM_offset_0_alias, 0, 64
	.other		__nv_reservedSMEM_offset_0_alias,@"STO_CUDA_RESERVED_SHARED STV_DEFAULT"
__nv_reservedSMEM_offset_0_alias:
	.zero		0
	.zero		64


//--------------------- .nv.constant0._Z6renderPfii --------------------------
	.section	.nv.constant0._Z6renderPfii,"a",@progbits
	.sectionflags	@""
	.align	4
.nv.constant0._Z6renderPfii:
	.zero		912


//--------------------- SYMBOLS --------------------------

	.type		.nv.reservedSmem.offset0,@object
	.size		.nv.reservedSmem.offset0,0x4
